	.headerflags	@"EF_CUDA_TEXMODE_UNIFIED EF_CUDA_64BIT_ADDRESS EF_CUDA_ACCELERATORS EF_CUDA_SM90 EF_CUDA_VIRTUAL_SM(EF_CUDA_SM90)"
	.elftype	@"ET_EXEC"


//--------------------- .nv.info                  --------------------------
	.section	.nv.info,"",@"SHT_CUDA_INFO"
	.align	4


	//----- nvinfo : EIATTR_REGCOUNT
	.align		4
        /*0000*/ 	.byte	0x04, 0x2f
        /*0002*/ 	.short	(.L_1 - .L_0)
	.align		4
.L_0:
        /*0004*/ 	.word	index@(triton_poi_fused_convolution_6)
        /*0008*/ 	.word	0x0000000e


	//----- nvinfo : EIATTR_MIN_STACK_SIZE
	.align		4
.L_1:
        /*000c*/ 	.byte	0x04, 0x12
        /*000e*/ 	.short	(.L_3 - .L_2)
	.align		4
.L_2:
        /*0010*/ 	.word	index@(triton_poi_fused_convolution_6)
        /*0014*/ 	.word	0x00000000


	//----- nvinfo : EIATTR_FRAME_SIZE
	.align		4
.L_3:
        /*0018*/ 	.byte	0x04, 0x11
        /*001a*/ 	.short	(.L_5 - .L_4)
	.align		4
.L_4:
        /*001c*/ 	.word	index@(triton_poi_fused_convolution_6)
        /*0020*/ 	.word	0x00000000


	//----- nvinfo : EIATTR_MIN_STACK_SIZE
	.align		4
.L_5:
        /*0024*/ 	.byte	0x04, 0x12
        /*0026*/ 	.short	(.L_7 - .L_6)
	.align		4
.L_6:
        /*0028*/ 	.word	index@(triton_poi_fused_convolution_6)
        /*002c*/ 	.word	0x00000000
.L_7:


//--------------------- .nv.info.triton_poi_fused_convolution_6 --------------------------
	.section	.nv.info.triton_poi_fused_convolution_6,"",@"SHT_CUDA_INFO"
	.sectionflags	@""
	.align	4


	//----- nvinfo : EIATTR_CUDA_API_VERSION
	.align		4
        /*0000*/ 	.byte	0x04, 0x37
        /*0002*/ 	.short	(.L_9 - .L_8)
.L_8:
        /*0004*/ 	.word	0x0000007c


	//----- nvinfo : EIATTR_KPARAM_INFO
	.align		4
.L_9:
        /*0008*/ 	.byte	0x04, 0x17
        /*000a*/ 	.short	(.L_11 - .L_10)
.L_10:
        /*000c*/ 	.word	0x00000000
        /*0010*/ 	.short	0x0002
        /*0012*/ 	.short	0x0010
        /*0014*/ 	.byte	0x00, 0xf0, 0x11, 0x00


	//----- nvinfo : EIATTR_KPARAM_INFO
	.align		4
.L_11:
        /*0018*/ 	.byte	0x04, 0x17
        /*001a*/ 	.short	(.L_13 - .L_12)
.L_12:
        /*001c*/ 	.word	0x00000000
        /*0020*/ 	.short	0x0001
        /*0022*/ 	.short	0x0008
        /*0024*/ 	.byte	0x00, 0xf4, 0x21, 0x00


	//----- nvinfo : EIATTR_KPARAM_INFO
	.align		4
.L_13:
        /*0028*/ 	.byte	0x04, 0x17
        /*002a*/ 	.short	(.L_15 - .L_14)
.L_14:
        /*002c*/ 	.word	0x00000000
        /*0030*/ 	.short	0x0000
        /*0032*/ 	.short	0x0000
        /*0034*/ 	.byte	0x00, 0xf4, 0x21, 0x00


	//----- nvinfo : EIATTR_SPARSE_MMA_MASK
	.align		4
.L_15:
        /*0038*/ 	.byte	0x03, 0x50
        /*003a*/ 	.short	0x0000


	//----- nvinfo : EIATTR_MAXREG_COUNT
	.align		4
        /*003c*/ 	.byte	0x03, 0x1b
        /*003e*/ 	.short	0x00ff


	//----- nvinfo : EIATTR_EXIT_INSTR_OFFSETS
	.align		4
        /*0040*/ 	.byte	0x04, 0x1c
        /*0042*/ 	.short	(.L_17 - .L_16)


	//   ....[0]....
.L_16:
        /*0044*/ 	.word	0x00000170


	//----- nvinfo : EIATTR_REQNTID
	.align		4
.L_17:
        /*0048*/ 	.byte	0x04, 0x10
        /*004a*/ 	.short	(.L_19 - .L_18)
.L_18:
        /*004c*/ 	.word	0x00000080
        /*0050*/ 	.word	0x00000001
        /*0054*/ 	.word	0x00000001


	//----- nvinfo : EIATTR_CBANK_PARAM_SIZE
	.align		4
.L_19:
        /*0058*/ 	.byte	0x03, 0x19
        /*005a*/ 	.short	0x0014


	//----- nvinfo : EIATTR_PARAM_CBANK
	.align		4
        /*005c*/ 	.byte	0x04, 0x0a
        /*005e*/ 	.short	(.L_21 - .L_20)
	.align		4
.L_20:
        /*0060*/ 	.word	index@(.nv.constant0.triton_poi_fused_convolution_6)
        /*0064*/ 	.short	0x0210
        /*0066*/ 	.short	0x0014


	//----- nvinfo : EIATTR_SW_WAR
	.align		4
.L_21:
        /*0068*/ 	.byte	0x04, 0x36
        /*006a*/ 	.short	(.L_23 - .L_22)
.L_22:
        /*006c*/ 	.word	0x00000008
.L_23:


//--------------------- .nv.callgraph             --------------------------
	.section	.nv.callgraph,"",@"SHT_CUDA_CALLGRAPH"
	.align	4
	.sectionentsize	8
	.align		4
        /*0000*/ 	.word	0x00000000
	.align		4
        /*0004*/ 	.word	0xffffffff
	.align		4
        /*0008*/ 	.word	0x00000000
	.align		4
        /*000c*/ 	.word	0xfffffffe
	.align		4
        /*0010*/ 	.word	0x00000000
	.align		4
        /*0014*/ 	.word	0xfffffffd
	.align		4
        /*0018*/ 	.word	0x00000000
	.align		4
        /*001c*/ 	.word	0xfffffffc


//--------------------- .text.triton_poi_fused_convolution_6 --------------------------
	.section	.text.triton_poi_fused_convolution_6,"ax",@progbits
	.align	128
        .global         triton_poi_fused_convolution_6
        .type           triton_poi_fused_convolution_6,@function
        .size           triton_poi_fused_convolution_6,(.L_x_1 - triton_poi_fused_convolution_6)
        .other          triton_poi_fused_convolution_6,@"STO_CUDA_ENTRY STV_DEFAULT"
triton_poi_fused_convolution_6:
.text.triton_poi_fused_convolution_6:
[----:B------:R-:W-:Y:S01]  /*0000*/  LDC R1, c[0x0][0x28] ;  /* 0x00000a00ff017b82 */ /* 0x000fe20000000800 */
[----:B------:R-:W1:Y:S07]  /*0010*/  S2R R0, SR_TID.X ;  /* 0x0000000000007919 */ /* 0x000e6e0000002100 */
[----:B------:R-:W2:Y:S01]  /*0020*/  LDC.64 R4, c[0x0][0x218] ;  /* 0x00008600ff047b82 */ /* 0x000ea20000000a00 */
[----:B------:R-:W-:Y:S01]  /*0030*/  ULDC.64 UR4, c[0x0][0x208] ;  /* 0x0000820000047ab9 */ /* 0x000fe20000000a00 */
[----:B------:R-:W3:Y:S06]  /*0040*/  S2R R7, SR_CTAID.X ;  /* 0x0000000000077919 */ /* 0x000eec0000002500 */
[----:B------:R-:W4:Y:S01]  /*0050*/  LDC.64 R2, c[0x0][0x210] ;  /* 0x00008400ff027b82 */ /* 0x000f220000000a00 */
[----:B-1----:R-:W-:-:S04]  /*0060*/  SHF.L.U32 R0, R0, 0x2, RZ ;  /* 0x0000000200007819 */ /* 0x002fc800000006ff */
[----:B------:R-:W-:Y:S02]  /*0070*/  LOP3.LUT R0, R0, 0x1fc, RZ, 0xc0, !PT ;  /* 0x000001fc00007812 */ /* 0x000fe400078ec0ff */
[----:B---3--:R-:W-:Y:S02]  /*0080*/  SHF.R.S32.HI R6, RZ, 0x16, R7 ;  /* 0x00000016ff067819 */ /* 0x008fe40000011407 */
[----:B------:R-:W-:Y:S02]  /*0090*/  LEA R7, R7, R0, 0x9 ;  /* 0x0000000007077211 */ /* 0x000fe400078e48ff */
[----:B------:R-:W-:-:S03]  /*00a0*/  SGXT R0, R6, 0x1 ;  /* 0x000000010600781a */ /* 0x000fc60000000200 */
[----:B----4-:R-:W-:Y:S01]  /*00b0*/  IMAD.WIDE R2, R7, 0x4, R2 ;  /* 0x0000000407027825 */ /* 0x010fe200078e0202 */
[----:B------:R-:W-:-:S04]  /*00c0*/  LEA.HI R0, R0, R7, RZ, 0x8 ;  /* 0x0000000700007211 */ /* 0x000fc800078f40ff */
[----:B------:R-:W-:-:S04]  /*00d0*/  LOP3.LUT R0, R0, 0xffffff00, RZ, 0xc0, !PT ;  /* 0xffffff0000007812 */ /* 0x000fc800078ec0ff */
[----:B------:R-:W-:-:S05]  /*00e0*/  IADD3 R9, R7, -R0, RZ ;  /* 0x8000000007097210 */ /* 0x000fca0007ffe0ff */
[----:B--2---:R-:W-:Y:S02]  /*00f0*/  IMAD.WIDE R4, R9, 0x4, R4 ;  /* 0x0000000409047825 */ /* 0x004fe400078e0204 */
[----:B------:R-:W2:Y:S04]  /*0100*/  LDG.E.128 R8, desc[UR4][R2.64] ;  /* 0x0000000402087981 */ /* 0x000ea8000c1e1d00 */
[----:B------:R-:W2:Y:S02]  /*0110*/  LDG.E.EL.128 R4, desc[UR4][R4.64] ;  /* 0x0000000404047981 */ /* 0x000ea4000c2e1d00 */
[----:B--2---:R-:W-:Y:S01]  /*0120*/  FADD R8, R8, R4 ;  /* 0x0000000408087221 */ /* 0x004fe20000000000 */
[----:B------:R-:W-:Y:S01]  /*0130*/  FADD R9, R9, R5 ;  /* 0x0000000509097221 */ /* 0x000fe20000000000 */
[----:B------:R-:W-:Y:S01]  /*0140*/  FADD R10, R10, R6 ;  /* 0x000000060a0a7221 */ /* 0x000fe20000000000 */
[----:B------:R-:W-:-:S05]  /*0150*/  FADD R11, R11, R7 ;  /* 0x000000070b0b7221 */ /* 0x000fca0000000000 */
[----:B------:R-:W-:Y:S01]  /*0160*/  STG.E.128 desc[UR4][R2.64], R8 ;  /* 0x0000000802007986 */ /* 0x000fe2000c101d04 */
[----:B------:R-:W-:Y:S05]  /*0170*/  EXIT ;  /* 0x000000000000794d */ /* 0x000fea0003800000 */
.L_x_0:
[----:B------:R-:W-:-:S00]  /*0180*/  BRA `(.L_x_0) ;  /* 0xfffffffc00fc7947 */ /* 0x000fc0000383ffff */
[----:B------:R-:W-:-:S00]  /*0190*/  NOP ;  /* 0x0000000000007918 */ /* 0x000fc00000000000 */
        /* <DEDUP_REMOVED lines=14> */
.L_x_1:


//--------------------- .nv.constant0.triton_poi_fused_convolution_6 --------------------------
	.section	.nv.constant0.triton_poi_fused_convolution_6,"a",@progbits
	.sectionflags	@""
	.align	4
.nv.constant0.triton_poi_fused_convolution_6:
	.zero		548
